//
// Generated by NVIDIA NVVM Compiler
//
// Compiler Build ID: CL-36424714
// Cuda compilation tools, release 13.0, V13.0.88
// Based on NVVM 20.0.0
//

.version 9.0
.target sm_100
.address_size 64

	// .globl	_Z12calcPiKerneliPd
.extern .shared .align 16 .b8 sharedSums[];

.visible .entry _Z12calcPiKerneliPd(
	.param .u32 _Z12calcPiKerneliPd_param_0,
	.param .u64 .ptr .align 1 _Z12calcPiKerneliPd_param_1
)
{
	.reg .pred 	%p<6>;
	.reg .b32 	%r<14>;
	.reg .b64 	%rd<5>;
	.reg .b64 	%fd<16>;

	ld.param.u32 	%r8, [_Z12calcPiKerneliPd_param_0];
	ld.param.u64 	%rd1, [_Z12calcPiKerneliPd_param_1];
	mov.u32 	%r1, %ctaid.x;
	mov.u32 	%r13, %ntid.x;
	mov.u32 	%r3, %tid.x;
	mad.lo.s32 	%r4, %r1, %r13, %r3;
	setp.ge.s32 	%p1, %r4, %r8;
	mov.f64 	%fd15, 0d0000000000000000;
	@%p1 bra 	$L__BB0_2;
	cvt.rn.f64.s32 	%fd4, %r8;
	rcp.rn.f64 	%fd5, %fd4;
	cvt.rn.f64.s32 	%fd6, %r4;
	add.f64 	%fd7, %fd6, 0d3FE0000000000000;
	mul.f64 	%fd8, %fd7, %fd5;
	fma.rn.f64 	%fd9, %fd8, %fd8, 0d3FF0000000000000;
	mov.f64 	%fd10, 0d4010000000000000;
	div.rn.f64 	%fd15, %fd10, %fd9;
$L__BB0_2:
	shl.b32 	%r9, %r3, 3;
	mov.u32 	%r10, sharedSums;
	add.s32 	%r5, %r10, %r9;
	st.shared.f64 	[%r5], %fd15;
	bar.sync 	0;
	setp.lt.u32 	%p2, %r13, 2;
	@%p2 bra 	$L__BB0_6;
$L__BB0_3:
	shr.u32 	%r7, %r13, 1;
	setp.ge.u32 	%p3, %r3, %r7;
	@%p3 bra 	$L__BB0_5;
	shl.b32 	%r11, %r7, 3;
	add.s32 	%r12, %r5, %r11;
	ld.shared.f64 	%fd11, [%r12];
	ld.shared.f64 	%fd12, [%r5];
	add.f64 	%fd13, %fd11, %fd12;
	st.shared.f64 	[%r5], %fd13;
$L__BB0_5:
	bar.sync 	0;
	setp.gt.u32 	%p4, %r13, 3;
	mov.u32 	%r13, %r7;
	@%p4 bra 	$L__BB0_3;
$L__BB0_6:
	setp.ne.s32 	%p5, %r3, 0;
	@%p5 bra 	$L__BB0_8;
	ld.shared.f64 	%fd14, [sharedSums];
	cvta.to.global.u64 	%rd2, %rd1;
	mul.wide.u32 	%rd3, %r1, 8;
	add.s64 	%rd4, %rd2, %rd3;
	st.global.f64 	[%rd4], %fd14;
$L__BB0_8:
	ret;

}


// ===== COMPILED SASS (sm_100) =====

	.target	sm_100

	.elftype	@"ET_EXEC"


//--------------------- .note.nv.tkinfo           --------------------------
	.section	.note.nv.tkinfo,"",@"SHT_NOTE"
	.sectionflags	@"SHF_NOTE_NV_TKINFO"
	.tkinfo
        /*0018*/ 	.word	0x00000002
        /*0030*/ 	.string	""
        /*0030*/ 	.string	"ptxas"
        /*0030*/ 	.string	"Cuda compilation tools, release 13.0, V13.0.88"
        /*0030*/ 	.string	"Build cuda_13.0.r13.0/compiler.36424714_0"
        /*0030*/ 	.string	"-arch sm_100 -m 64 "



//--------------------- .note.nv.cuinfo           --------------------------
	.section	.note.nv.cuinfo,"",@"SHT_NOTE"
	.sectionflags	@"SHF_NOTE_NV_CUINFO"
        /*0018*/ 	.short	0x0002
        /*001a*/ 	.short	0x0064
        /*001c*/ 	.short	0x0082
	.zero		2


//--------------------- .nv.info                  --------------------------
	.section	.nv.info,"",@"SHT_CUDA_INFO"
	.align	4


	//----- nvinfo : EIATTR_REGCOUNT
	.align		4
        /*0000*/ 	.byte	0x04, 0x2f
        /*0002*/ 	.short	(.L_1 - .L_0)
	.align		4
.L_0:
        /*0004*/ 	.word	index@(_Z12calcPiKerneliPd)
        /*0008*/ 	.word	0x00000017


	//----- nvinfo : EIATTR_FRAME_SIZE
	.align		4
.L_1:
        /*000c*/ 	.byte	0x04, 0x11
        /*000e*/ 	.short	(.L_3 - .L_2)
	.align		4
.L_2:
        /*0010*/ 	.word	index@($__internal_1_$__cuda_sm20_div_rn_f64_full)
        /*0014*/ 	.word	0x00000000


	//----- nvinfo : EIATTR_FRAME_SIZE
	.align		4
.L_3:
        /*0018*/ 	.byte	0x04, 0x11
        /*001a*/ 	.short	(.L_5 - .L_4)
	.align		4
.L_4:
        /*001c*/ 	.word	index@($__internal_0_$__cuda_sm20_dblrcp_rn_slowpath_v3)
        /*0020*/ 	.word	0x00000000


	//----- nvinfo : EIATTR_FRAME_SIZE
	.align		4
.L_5:
        /*0024*/ 	.byte	0x04, 0x11
        /*0026*/ 	.short	(.L_7 - .L_6)
	.align		4
.L_6:
        /*0028*/ 	.word	index@(_Z12calcPiKerneliPd)
        /*002c*/ 	.word	0x00000000


	//----- nvinfo : EIATTR_MIN_STACK_SIZE
	.align		4
.L_7:
        /*0030*/ 	.byte	0x04, 0x12
        /*0032*/ 	.short	(.L_9 - .L_8)
	.align		4
.L_8:
        /*0034*/ 	.word	index@(_Z12calcPiKerneliPd)
        /*0038*/ 	.word	0x00000000
.L_9:


//--------------------- .nv.compat                --------------------------
	.section	.nv.compat,"",@"SHT_CUDA_COMPAT_INFO"
	.align	4
        /*0000*/ 	.byte	0x02, 0x09, 0x00, 0x00, 0x02, 0x02, 0x01, 0x00, 0x02, 0x05, 0x05, 0x00, 0x03, 0x07, 0x01, 0x01
        /*0010*/ 	.byte	0x02, 0x03, 0x00, 0x00, 0x02, 0x06, 0x01, 0x00, 0x04, 0x0b, 0x08, 0x00, 0x01, 0x00, 0x00, 0x00
        /*0020*/ 	.byte	0x00, 0x00, 0x00, 0x00


//--------------------- .nv.info._Z12calcPiKerneliPd --------------------------
	.section	.nv.info._Z12calcPiKerneliPd,"",@"SHT_CUDA_INFO"
	.sectionflags	@""
	.align	4


	//----- nvinfo : EIATTR_CUDA_API_VERSION
	.align		4
        /*0000*/ 	.byte	0x04, 0x37
        /*0002*/ 	.short	(.L_11 - .L_10)
.L_10:
        /*0004*/ 	.word	0x00000082


	//----- nvinfo : EIATTR_KPARAM_INFO
	.align		4
.L_11:
        /*0008*/ 	.byte	0x04, 0x17
        /*000a*/ 	.short	(.L_13 - .L_12)
.L_12:
        /*000c*/ 	.word	0x00000000
        /*0010*/ 	.short	0x0001
        /*0012*/ 	.short	0x0008
        /*0014*/ 	.byte	0x00, 0xf5, 0x21, 0x00


	//----- nvinfo : EIATTR_KPARAM_INFO
	.align		4
.L_13:
        /*0018*/ 	.byte	0x04, 0x17
        /*001a*/ 	.short	(.L_15 - .L_14)
.L_14:
        /*001c*/ 	.word	0x00000000
        /*0020*/ 	.short	0x0000
        /*0022*/ 	.short	0x0000
        /*0024*/ 	.byte	0x00, 0xf0, 0x11, 0x00


	//----- nvinfo : EIATTR_SPARSE_MMA_MASK
	.align		4
.L_15:
        /*0028*/ 	.byte	0x03, 0x50
        /*002a*/ 	.short	0x0000


	//----- nvinfo : EIATTR_MAXREG_COUNT
	.align		4
        /*002c*/ 	.byte	0x03, 0x1b
        /*002e*/ 	.short	0x00ff


	//----- nvinfo : EIATTR_NUM_BARRIERS
	.align		4
        /*0030*/ 	.byte	0x02, 0x4c
        /*0032*/ 	.byte	0x01
	.zero		1


	//----- nvinfo : EIATTR_MERCURY_ISA_VERSION
	.align		4
        /*0034*/ 	.byte	0x03, 0x5f
        /*0036*/ 	.short	0x0101


	//----- nvinfo : EIATTR_VRC_CTA_INIT_COUNT
	.align		4
        /*0038*/ 	.byte	0x02, 0x4a
	.zero		1
	.zero		1


	//----- nvinfo : EIATTR_EXIT_INSTR_OFFSETS
	.align		4
        /*003c*/ 	.byte	0x04, 0x1c
        /*003e*/ 	.short	(.L_17 - .L_16)


	//   ....[0]....
.L_16:
        /*0040*/ 	.word	0x00000450


	//   ....[1]....
        /*0044*/ 	.word	0x000004e0


	//----- nvinfo : EIATTR_CRS_STACK_SIZE
	.align		4
.L_17:
        /*0048*/ 	.byte	0x04, 0x1e
        /*004a*/ 	.short	(.L_19 - .L_18)
.L_18:
        /*004c*/ 	.word	0x00000000


	//----- nvinfo : EIATTR_CBANK_PARAM_SIZE
	.align		4
.L_19:
        /*0050*/ 	.byte	0x03, 0x19
        /*0052*/ 	.short	0x0010


	//----- nvinfo : EIATTR_PARAM_CBANK
	.align		4
        /*0054*/ 	.byte	0x04, 0x0a
        /*0056*/ 	.short	(.L_21 - .L_20)
	.align		4
.L_20:
        /*0058*/ 	.word	index@(.nv.constant0._Z12calcPiKerneliPd)
        /*005c*/ 	.short	0x0380
        /*005e*/ 	.short	0x0010


	//----- nvinfo : EIATTR_SW_WAR
	.align		4
.L_21:
        /*0060*/ 	.byte	0x04, 0x36
        /*0062*/ 	.short	(.L_23 - .L_22)
.L_22:
        /*0064*/ 	.word	0x00000008
.L_23:


//--------------------- .nv.callgraph             --------------------------
	.section	.nv.callgraph,"",@"SHT_CUDA_CALLGRAPH"
	.align	4
	.sectionentsize	8
	.align		4
        /*0000*/ 	.word	0x00000000
	.align		4
        /*0004*/ 	.word	0xffffffff
	.align		4
        /*0008*/ 	.word	0x00000000
	.align		4
        /*000c*/ 	.word	0xfffffffe
	.align		4
        /*0010*/ 	.word	0x00000000
	.align		4
        /*0014*/ 	.word	0xfffffffd
	.align		4
        /*0018*/ 	.word	0x00000000
	.align		4
        /*001c*/ 	.word	0xfffffffc


//--------------------- .text._Z12calcPiKerneliPd --------------------------
	.section	.text._Z12calcPiKerneliPd,"ax",@progbits
	.align	128
        .global         _Z12calcPiKerneliPd
        .type           _Z12calcPiKerneliPd,@function
        .size           _Z12calcPiKerneliPd,(.L_x_16 - _Z12calcPiKerneliPd)
        .other          _Z12calcPiKerneliPd,@"STO_CUDA_ENTRY STV_DEFAULT"
_Z12calcPiKerneliPd:
.text._Z12calcPiKerneliPd:
[----:B------:R-:W-:Y:S01]  /*0000*/  LDC R1, c[0x0][0x37c] ;  /* 0x0000df00ff017b82 */ /* 0x000fe20000000800 */
[----:B------:R-:W0:Y:S01]  /*0010*/  S2R R5, SR_CTAID.X ;  /* 0x0000000000057919 */ /* 0x000e220000002500 */
[----:B------:R-:W1:Y:S01]  /*0020*/  LDCU UR4, c[0x0][0x360] ;  /* 0x00006c00ff0477ac */ /* 0x000e620008000800 */
[----:B------:R-:W-:Y:S01]  /*0030*/  BSSY.RECONVERGENT B0, `(.L_x_0) ;  /* 0x000002d000007945 */ /* 0x000fe20003800200 */
[----:B------:R-:W-:Y:S01]  /*0040*/  CS2R R6, SRZ ;  /* 0x0000000000067805 */ /* 0x000fe2000001ff00 */
[----:B------:R-:W0:Y:S01]  /*0050*/  S2R R0, SR_TID.X ;  /* 0x0000000000007919 */ /* 0x000e220000002100 */
[----:B------:R-:W2:Y:S01]  /*0060*/  LDCU UR5, c[0x0][0x380] ;  /* 0x00007000ff0577ac */ /* 0x000ea20008000800 */
[----:B-1----:R-:W-:Y:S02]  /*0070*/  IMAD.U32 R4, RZ, RZ, UR4 ;  /* 0x00000004ff047e24 */ /* 0x002fe4000f8e00ff */
[----:B0-----:R-:W-:-:S05]  /*0080*/  IMAD R2, R5, UR4, R0 ;  /* 0x0000000405027c24 */ /* 0x001fca000f8e0200 */
[----:B--2---:R-:W-:-:S13]  /*0090*/  ISETP.GE.AND P0, PT, R2, UR5, PT ;  /* 0x0000000502007c0c */ /* 0x004fda000bf06270 */
[----:B------:R-:W-:Y:S05]  /*00a0*/  @P0 BRA `(.L_x_1) ;  /* 0x0000000000940947 */ /* 0x000fea0003800000 */
[----:B------:R-:W0:Y:S08]  /*00b0*/  I2F.F64 R6, UR5 ;  /* 0x0000000500067d12 */ /* 0x000e300008201c00 */
[----:B0-----:R-:W0:Y:S01]  /*00c0*/  MUFU.RCP64H R9, R7 ;  /* 0x0000000700097308 */ /* 0x001e220000001800 */
[----:B------:R-:W-:-:S05]  /*00d0*/  VIADD R8, R7, 0x300402 ;  /* 0x0030040207087836 */ /* 0x000fca0000000000 */
[----:B------:R-:W-:Y:S01]  /*00e0*/  FSETP.GEU.AND P0, PT, |R8|, 5.8789094863358348022e-39, PT ;  /* 0x004004020800780b */ /* 0x000fe20003f0e200 */
[----:B0-----:R-:W-:-:S08]  /*00f0*/  DFMA R10, -R6, R8, 1 ;  /* 0x3ff00000060a742b */ /* 0x001fd00000000108 */
[----:B------:R-:W-:-:S08]  /*0100*/  DFMA R10, R10, R10, R10 ;  /* 0x0000000a0a0a722b */ /* 0x000fd0000000000a */
[----:B------:R-:W-:-:S08]  /*0110*/  DFMA R10, R8, R10, R8 ;  /* 0x0000000a080a722b */ /* 0x000fd00000000008 */
[----:B------:R-:W-:-:S08]  /*0120*/  DFMA R12, -R6, R10, 1 ;  /* 0x3ff00000060c742b */ /* 0x000fd0000000010a */
[----:B------:R-:W-:Y:S01]  /*0130*/  DFMA R10, R10, R12, R10 ;  /* 0x0000000c0a0a722b */ /* 0x000fe2000000000a */
[----:B------:R-:W-:Y:S10]  /*0140*/  @P0 BRA `(.L_x_2) ;  /* 0x0000000000100947 */ /* 0x000ff40003800000 */
[----:B------:R-:W-:Y:S02]  /*0150*/  LOP3.LUT R3, R7, 0x7fffffff, RZ, 0xc0, !PT ;  /* 0x7fffffff07037812 */ /* 0x000fe400078ec0ff */
[----:B------:R-:W-:-:S03]  /*0160*/  MOV R8, 0x190 ;  /* 0x0000019000087802 */ /* 0x000fc60000000f00 */
[----:B------:R-:W-:-:S07]  /*0170*/  VIADD R12, R3, 0xfff00000 ;  /* 0xfff00000030c7836 */ /* 0x000fce0000000000 */
[----:B------:R-:W-:Y:S05]  /*0180*/  CALL.REL.NOINC `($__internal_0_$__cuda_sm20_dblrcp_rn_slowpath_v3) ;  /* 0x0000000000d87944 */ /* 0x000fea0003c00000 */
.L_x_2:
[----:B------:R-:W0:Y:S01]  /*0190*/  I2F.F64 R2, R2 ;  /* 0x0000000200027312 */ /* 0x000e220000201c00 */
[----:B------:R-:W-:Y:S01]  /*01a0*/  IMAD.MOV.U32 R8, RZ, RZ, 0x1 ;  /* 0x00000001ff087424 */ /* 0x000fe200078e00ff */
[----:B------:R-:W-:Y:S01]  /*01b0*/  BSSY.RECONVERGENT B1, `(.L_x_3) ;  /* 0x0000012000017945 */ /* 0x000fe20003800200 */
[----:B0-----:R-:W-:-:S08]  /*01c0*/  DADD R6, R2, 0.5 ;  /* 0x3fe0000002067429 */ /* 0x001fd00000000000 */
[----:B------:R-:W-:-:S08]  /*01d0*/  DMUL R6, R6, R10 ;  /* 0x0000000a06067228 */ /* 0x000fd00000000000 */
[----:B------:R-:W-:-:S06]  /*01e0*/  DFMA R6, R6, R6, 1 ;  /* 0x3ff000000606742b */ /* 0x000fcc0000000006 */
[----:B------:R-:W0:Y:S02]  /*01f0*/  MUFU.RCP64H R9, R7 ;  /* 0x0000000700097308 */ /* 0x000e240000001800 */
[----:B0-----:R-:W-:-:S08]  /*0200*/  DFMA R10, -R6, R8, 1 ;  /* 0x3ff00000060a742b */ /* 0x001fd00000000108 */
[----:B------:R-:W-:-:S08]  /*0210*/  DFMA R10, R10, R10, R10 ;  /* 0x0000000a0a0a722b */ /* 0x000fd0000000000a */
[----:B------:R-:W-:-:S08]  /*0220*/  DFMA R10, R8, R10, R8 ;  /* 0x0000000a080a722b */ /* 0x000fd00000000008 */
[----:B------:R-:W-:-:S08]  /*0230*/  DFMA R8, -R6, R10, 1 ;  /* 0x3ff000000608742b */ /* 0x000fd0000000010a */
[----:B------:R-:W-:-:S08]  /*0240*/  DFMA R8, R10, R8, R10 ;  /* 0x000000080a08722b */ /* 0x000fd0000000000a */
[----:B------:R-:W-:-:S08]  /*0250*/  DMUL R2, R8, 4 ;  /* 0x4010000008027828 */ /* 0x000fd00000000000 */
[----:B------:R-:W-:-:S08]  /*0260*/  DFMA R10, -R6, R2, 4 ;  /* 0x40100000060a742b */ /* 0x000fd00000000102 */
[----:B------:R-:W-:-:S10]  /*0270*/  DFMA R2, R8, R10, R2 ;  /* 0x0000000a0802722b */ /* 0x000fd40000000002 */
[----:B------:R-:W-:-:S05]  /*0280*/  FFMA R8, RZ, R7, R3 ;  /* 0x00000007ff087223 */ /* 0x000fca0000000003 */
[----:B------:R-:W-:-:S13]  /*0290*/  FSETP.GT.AND P0, PT, |R8|, 1.469367938527859385e-39, PT ;  /* 0x001000000800780b */ /* 0x000fda0003f04200 */
[----:B------:R-:W-:Y:S05]  /*02a0*/  @P0 BRA `(.L_x_4) ;  /* 0x0000000000080947 */ /* 0x000fea0003800000 */
[----:B------:R-:W-:-:S07]  /*02b0*/  MOV R8, 0x2d0 ;  /* 0x000002d000087802 */ /* 0x000fce0000000f00 */
[----:B------:R-:W-:Y:S05]  /*02c0*/  CALL.REL.NOINC `($__internal_1_$__cuda_sm20_div_rn_f64_full) ;  /* 0x00000004001c7944 */ /* 0x000fea0003c00000 */
.L_x_4:
[----:B------:R-:W-:Y:S05]  /*02d0*/  BSYNC.RECONVERGENT B1 ;  /* 0x0000000000017941 */ /* 0x000fea0003800200 */
.L_x_3:
[----:B------:R-:W-:Y:S02]  /*02e0*/  IMAD.MOV.U32 R6, RZ, RZ, R2 ;  /* 0x000000ffff067224 */ /* 0x000fe400078e0002 */
[----:B------:R-:W-:-:S07]  /*02f0*/  IMAD.MOV.U32 R7, RZ, RZ, R3 ;  /* 0x000000ffff077224 */ /* 0x000fce00078e0003 */
.L_x_1:
[----:B------:R-:W-:Y:S05]  /*0300*/  BSYNC.RECONVERGENT B0 ;  /* 0x0000000000007941 */ /* 0x000fea0003800200 */
.L_x_0:
[----:B------:R-:W0:Y:S01]  /*0310*/  S2UR UR5, SR_CgaCtaId ;  /* 0x00000000000579c3 */ /* 0x000e220000008800 */
[----:B------:R-:W-:Y:S01]  /*0320*/  UMOV UR4, 0x400 ;  /* 0x0000040000047882 */ /* 0x000fe20000000000 */
[----:B------:R-:W-:Y:S02]  /*0330*/  ISETP.GE.U32.AND P1, PT, R4, 0x2, PT ;  /* 0x000000020400780c */ /* 0x000fe40003f26070 */
[----:B------:R-:W-:Y:S01]  /*0340*/  ISETP.NE.AND P0, PT, R0, RZ, PT ;  /* 0x000000ff0000720c */ /* 0x000fe20003f05270 */
[----:B0-----:R-:W-:-:S06]  /*0350*/  ULEA UR4, UR5, UR4, 0x18 ;  /* 0x0000000405047291 */ /* 0x001fcc000f8ec0ff */
[----:B------:R-:W-:-:S05]  /*0360*/  LEA R9, R0, UR4, 0x3 ;  /* 0x0000000400097c11 */ /* 0x000fca000f8e18ff */
[----:B------:R0:W-:Y:S01]  /*0370*/  STS.64 [R9], R6 ;  /* 0x0000000609007388 */ /* 0x0001e20000000a00 */
[----:B------:R-:W-:Y:S06]  /*0380*/  BAR.SYNC.DEFER_BLOCKING 0x0 ;  /* 0x0000000000007b1d */ /* 0x000fec0000010000 */
[----:B------:R-:W-:Y:S05]  /*0390*/  @!P1 BRA `(.L_x_5) ;  /* 0x00000000002c9947 */ /* 0x000fea0003800000 */
.L_x_6:
[----:B------:R-:W-:-:S04]  /*03a0*/  SHF.R.U32.HI R10, RZ, 0x1, R4 ;  /* 0x00000001ff0a7819 */ /* 0x000fc80000011604 */
[----:B------:R-:W-:-:S13]  /*03b0*/  ISETP.GE.U32.AND P1, PT, R0, R10, PT ;  /* 0x0000000a0000720c */ /* 0x000fda0003f26070 */
[----:B------:R-:W-:Y:S01]  /*03c0*/  @!P1 IMAD R8, R10, 0x8, R9 ;  /* 0x000000080a089824 */ /* 0x000fe200078e0209 */
[----:B0-----:R-:W-:Y:S04]  /*03d0*/  @!P1 LDS.64 R6, [R9] ;  /* 0x0000000009069984 */ /* 0x001fe80000000a00 */
[----:B------:R-:W0:Y:S02]  /*03e0*/  @!P1 LDS.64 R2, [R8] ;  /* 0x0000000008029984 */ /* 0x000e240000000a00 */
[----:B0-----:R-:W-:-:S07]  /*03f0*/  @!P1 DADD R2, R2, R6 ;  /* 0x0000000002029229 */ /* 0x001fce0000000006 */
[----:B------:R1:W-:Y:S01]  /*0400*/  @!P1 STS.64 [R9], R2 ;  /* 0x0000000209009388 */ /* 0x0003e20000000a00 */
[----:B------:R-:W-:Y:S01]  /*0410*/  BAR.SYNC.DEFER_BLOCKING 0x0 ;  /* 0x0000000000007b1d */ /* 0x000fe20000010000 */
[----:B------:R-:W-:Y:S01]  /*0420*/  ISETP.GT.U32.AND P1, PT, R4, 0x3, PT ;  /* 0x000000030400780c */ /* 0x000fe20003f24070 */
[----:B------:R-:W-:-:S12]  /*0430*/  IMAD.MOV.U32 R4, RZ, RZ, R10 ;  /* 0x000000ffff047224 */ /* 0x000fd800078e000a */
[----:B-1----:R-:W-:Y:S05]  /*0440*/  @P1 BRA `(.L_x_6) ;  /* 0xfffffffc00d41947 */ /* 0x002fea000383ffff */
.L_x_5:
[----:B------:R-:W-:Y:S05]  /*0450*/  @P0 EXIT ;  /* 0x000000000000094d */ /* 0x000fea0003800000 */
[----:B------:R-:W1:Y:S01]  /*0460*/  S2UR UR5, SR_CgaCtaId ;  /* 0x00000000000579c3 */ /* 0x000e620000008800 */
[----:B------:R-:W-:-:S07]  /*0470*/  UMOV UR4, 0x400 ;  /* 0x0000040000047882 */ /* 0x000fce0000000000 */
[----:B0-----:R-:W0:Y:S01]  /*0480*/  LDC.64 R6, c[0x0][0x388] ;  /* 0x0000e200ff067b82 */ /* 0x001e220000000a00 */
[----:B-1----:R-:W-:Y:S01]  /*0490*/  ULEA UR4, UR5, UR4, 0x18 ;  /* 0x0000000405047291 */ /* 0x002fe2000f8ec0ff */
[----:B0-----:R-:W-:-:S08]  /*04a0*/  IMAD.WIDE.U32 R4, R5, 0x8, R6 ;  /* 0x0000000805047825 */ /* 0x001fd000078e0006 */
[----:B------:R-:W0:Y:S02]  /*04b0*/  LDS.64 R2, [UR4] ;  /* 0x00000004ff027984 */ /* 0x000e240008000a00 */
[----:B------:R-:W0:Y:S02]  /*04c0*/  LDCU.64 UR4, c[0x0][0x358] ;  /* 0x00006b00ff0477ac */ /* 0x000e240008000a00 */
[----:B0-----:R-:W-:Y:S01]  /*04d0*/  STG.E.64 desc[UR4][R4.64], R2 ;  /* 0x0000000204007986 */ /* 0x001fe2000c101b04 */
[----:B------:R-:W-:Y:S05]  /*04e0*/  EXIT ;  /* 0x000000000000794d */ /* 0x000fea0003800000 */
        .weak           $__internal_0_$__cuda_sm20_dblrcp_rn_slowpath_v3
        .type           $__internal_0_$__cuda_sm20_dblrcp_rn_slowpath_v3,@function
        .size           $__internal_0_$__cuda_sm20_dblrcp_rn_slowpath_v3,($__internal_1_$__cuda_sm20_div_rn_f64_full - $__internal_0_$__cuda_sm20_dblrcp_rn_slowpath_v3)
$__internal_0_$__cuda_sm20_dblrcp_rn_slowpath_v3:
[----:B------:R-:W-:-:S14]  /*04f0*/  DSETP.GTU.AND P0, PT, |R6|, +INF , PT ;  /* 0x7ff000000600742a */ /* 0x000fdc0003f0c200 */
[----:B------:R-:W-:Y:S05]  /*0500*/  @P0 BRA `(.L_x_7) ;  /* 0x00000000007c0947 */ /* 0x000fea0003800000 */
[----:B------:R-:W-:-:S05]  /*0510*/  LOP3.LUT R3, R7, 0x7fffffff, RZ, 0xc0, !PT ;  /* 0x7fffffff07037812 */ /* 0x000fca00078ec0ff */
[----:B------:R-:W-:-:S05]  /*0520*/  VIADD R9, R3, 0xffffffff ;  /* 0xffffffff03097836 */ /* 0x000fca0000000000 */
[----:B------:R-:W-:-:S13]  /*0530*/  ISETP.GE.U32.AND P0, PT, R9, 0x7fefffff, PT ;  /* 0x7fefffff0900780c */ /* 0x000fda0003f06070 */
[----:B------:R-:W-:Y:S01]  /*0540*/  @P0 LOP3.LUT R11, R7, 0x7ff00000, RZ, 0x3c, !PT ;  /* 0x7ff00000070b0812 */ /* 0x000fe200078e3cff */
[----:B------:R-:W-:Y:S01]  /*0550*/  @P0 IMAD.MOV.U32 R10, RZ, RZ, RZ ;  /* 0x000000ffff0a0224 */ /* 0x000fe200078e00ff */
[----:B------:R-:W-:Y:S06]  /*0560*/  @P0 BRA `(.L_x_8) ;  /* 0x00000000006c0947 */ /* 0x000fec0003800000 */
[----:B------:R-:W-:-:S13]  /*0570*/  ISETP.GE.U32.AND P0, PT, R3, 0x1000001, PT ;  /* 0x010000010300780c */ /* 0x000fda0003f06070 */
[----:B------:R-:W-:Y:S05]  /*0580*/  @!P0 BRA `(.L_x_9) ;  /* 0x0000000000348947 */ /* 0x000fea0003800000 */
[----:B------:R-:W-:Y:S02]  /*0590*/  VIADD R11, R7, 0xc0200000 ;  /* 0xc0200000070b7836 */ /* 0x000fe40000000000 */
[----:B------:R-:W-:Y:S02]  /*05a0*/  IMAD.MOV.U32 R10, RZ, RZ, R6 ;  /* 0x000000ffff0a7224 */ /* 0x000fe400078e0006 */
[----:B------:R-:W0:Y:S04]  /*05b0*/  MUFU.RCP64H R13, R11 ;  /* 0x0000000b000d7308 */ /* 0x000e280000001800 */
[----:B0-----:R-:W-:-:S08]  /*05c0*/  DFMA R14, -R10, R12, 1 ;  /* 0x3ff000000a0e742b */ /* 0x001fd0000000010c */
[----:B------:R-:W-:-:S08]  /*05d0*/  DFMA R14, R14, R14, R14 ;  /* 0x0000000e0e0e722b */ /* 0x000fd0000000000e */
[----:B------:R-:W-:-:S08]  /*05e0*/  DFMA R14, R12, R14, R12 ;  /* 0x0000000e0c0e722b */ /* 0x000fd0000000000c */
[----:B------:R-:W-:-:S08]  /*05f0*/  DFMA R12, -R10, R14, 1 ;  /* 0x3ff000000a0c742b */ /* 0x000fd0000000010e */
[----:B------:R-:W-:-:S08]  /*0600*/  DFMA R12, R14, R12, R14 ;  /* 0x0000000c0e0c722b */ /* 0x000fd0000000000e */
[----:B------:R-:W-:-:S08]  /*0610*/  DMUL R12, R12, 2.2250738585072013831e-308 ;  /* 0x001000000c0c7828 */ /* 0x000fd00000000000 */
[----:B------:R-:W-:-:S08]  /*0620*/  DFMA R6, -R6, R12, 1 ;  /* 0x3ff000000606742b */ /* 0x000fd0000000010c */
[----:B------:R-:W-:-:S08]  /*0630*/  DFMA R6, R6, R6, R6 ;  /* 0x000000060606722b */ /* 0x000fd00000000006 */
[----:B------:R-:W-:Y:S01]  /*0640*/  DFMA R10, R12, R6, R12 ;  /* 0x000000060c0a722b */ /* 0x000fe2000000000c */
[----:B------:R-:W-:Y:S10]  /*0650*/  BRA `(.L_x_8) ;  /* 0x0000000000307947 */ /* 0x000ff40003800000 */
.L_x_9:
[----:B------:R-:W-:Y:S01]  /*0660*/  DMUL R6, R6, 8.11296384146066816958e+31 ;  /* 0x4690000006067828 */ /* 0x000fe20000000000 */
[----:B------:R-:W-:-:S05]  /*0670*/  IMAD.MOV.U32 R10, RZ, RZ, R12 ;  /* 0x000000ffff0a7224 */ /* 0x000fca00078e000c */
[----:B------:R-:W0:Y:S02]  /*0680*/  MUFU.RCP64H R11, R7 ;  /* 0x00000007000b7308 */ /* 0x000e240000001800 */
[----:B0-----:R-:W-:-:S08]  /*0690*/  DFMA R12, -R6, R10, 1 ;  /* 0x3ff00000060c742b */ /* 0x001fd0000000010a */
[----:B------:R-:W-:-:S08]  /*06a0*/  DFMA R12, R12, R12, R12 ;  /* 0x0000000c0c0c722b */ /* 0x000fd0000000000c */
[----:B------:R-:W-:-:S08]  /*06b0*/  DFMA R12, R10, R12, R10 ;  /* 0x0000000c0a0c722b */ /* 0x000fd0000000000a */
[----:B------:R-:W-:-:S08]  /*06c0*/  DFMA R10, -R6, R12, 1 ;  /* 0x3ff00000060a742b */ /* 0x000fd0000000010c */
[----:B------:R-:W-:-:S08]  /*06d0*/  DFMA R10, R12, R10, R12 ;  /* 0x0000000a0c0a722b */ /* 0x000fd0000000000c */
[----:B------:R-:W-:Y:S01]  /*06e0*/  DMUL R10, R10, 8.11296384146066816958e+31 ;  /* 0x469000000a0a7828 */ /* 0x000fe20000000000 */
[----:B------:R-:W-:Y:S10]  /*06f0*/  BRA `(.L_x_8) ;  /* 0x0000000000087947 */ /* 0x000ff40003800000 */
.L_x_7:
[----:B------:R-:W-:Y:S01]  /*0700*/  LOP3.LUT R11, R7, 0x80000, RZ, 0xfc, !PT ;  /* 0x00080000070b7812 */ /* 0x000fe200078efcff */
[----:B------:R-:W-:-:S07]  /*0710*/  IMAD.MOV.U32 R10, RZ, RZ, R6 ;  /* 0x000000ffff0a7224 */ /* 0x000fce00078e0006 */
.L_x_8:
[----:B------:R-:W-:-:S04]  /*0720*/  IMAD.MOV.U32 R9, RZ, RZ, 0x0 ;  /* 0x00000000ff097424 */ /* 0x000fc800078e00ff */
[----:B------:R-:W-:Y:S05]  /*0730*/  RET.REL.NODEC R8 `(_Z12calcPiKerneliPd) ;  /* 0xfffffff808307950 */ /* 0x000fea0003c3ffff */
        .weak           $__internal_1_$__cuda_sm20_div_rn_f64_full
        .type           $__internal_1_$__cuda_sm20_div_rn_f64_full,@function
        .size           $__internal_1_$__cuda_sm20_div_rn_f64_full,(.L_x_16 - $__internal_1_$__cuda_sm20_div_rn_f64_full)
$__internal_1_$__cuda_sm20_div_rn_f64_full:
[C---:B------:R-:W-:Y:S01]  /*0740*/  FSETP.GEU.AND P0, PT, |R7|.reuse, 1.469367938527859385e-39, PT ;  /* 0x001000000700780b */ /* 0x040fe20003f0e200 */
[----:B------:R-:W-:Y:S01]  /*0750*/  IMAD.MOV.U32 R10, RZ, RZ, 0x1 ;  /* 0x00000001ff0a7424 */ /* 0x000fe200078e00ff */
[C---:B------:R-:W-:Y:S01]  /*0760*/  LOP3.LUT R2, R7.reuse, 0x800fffff, RZ, 0xc0, !PT ;  /* 0x800fffff07027812 */ /* 0x040fe200078ec0ff */
[----:B------:R-:W-:Y:S01]  /*0770*/  IMAD.MOV.U32 R19, RZ, RZ, 0x40100000 ;  /* 0x40100000ff137424 */ /* 0x000fe200078e00ff */
[----:B------:R-:W-:Y:S01]  /*0780*/  LOP3.LUT R18, R7, 0x7ff00000, RZ, 0xc0, !PT ;  /* 0x7ff0000007127812 */ /* 0x000fe200078ec0ff */
[----:B------:R-:W-:Y:S01]  /*0790*/  IMAD.MOV.U32 R9, RZ, RZ, 0x1ca00000 ;  /* 0x1ca00000ff097424 */ /* 0x000fe200078e00ff */
[----:B------:R-:W-:Y:S01]  /*07a0*/  LOP3.LUT R3, R2, 0x3ff00000, RZ, 0xfc, !PT ;  /* 0x3ff0000002037812 */ /* 0x000fe200078efcff */
[----:B------:R-:W-:Y:S01]  /*07b0*/  IMAD.MOV.U32 R2, RZ, RZ, R6 ;  /* 0x000000ffff027224 */ /* 0x000fe200078e0006 */
[----:B------:R-:W-:Y:S01]  /*07c0*/  ISETP.LE.U32.AND P1, PT, R18, 0x40100000, PT ;  /* 0x401000001200780c */ /* 0x000fe20003f23070 */
[----:B------:R-:W-:Y:S01]  /*07d0*/  VIADD R20, R19, 0xffffffff ;  /* 0xffffffff13147836 */ /* 0x000fe20000000000 */
[----:B------:R-:W-:Y:S01]  /*07e0*/  BSSY.RECONVERGENT B2, `(.L_x_10) ;  /* 0x0000040000027945 */ /* 0x000fe20003800200 */
[----:B------:R-:W-:Y:S01]  /*07f0*/  IMAD.MOV.U32 R14, RZ, RZ, RZ ;  /* 0x000000ffff0e7224 */ /* 0x000fe200078e00ff */
[----:B------:R-:W-:Y:S01]  /*0800*/  SEL R15, R9, 0x63400000, !P1 ;  /* 0x63400000090f7807 */ /* 0x000fe20004800000 */
[----:B------:R-:W-:-:S06]  /*0810*/  @!P0 DMUL R2, R6, 8.98846567431157953865e+307 ;  /* 0x7fe0000006028828 */ /* 0x000fcc0000000000 */
[----:B------:R-:W0:Y:S04]  /*0820*/  MUFU.RCP64H R11, R3 ;  /* 0x00000003000b7308 */ /* 0x000e280000001800 */
[----:B------:R-:W-:Y:S02]  /*0830*/  @!P0 LOP3.LUT R18, R3, 0x7ff00000, RZ, 0xc0, !PT ;  /* 0x7ff0000003128812 */ /* 0x000fe400078ec0ff */
[----:B------:R-:W-:-:S03]  /*0840*/  ISETP.GT.U32.AND P0, PT, R20, 0x7feffffe, PT ;  /* 0x7feffffe1400780c */ /* 0x000fc60003f04070 */
[----:B------:R-:W-:-:S05]  /*0850*/  VIADD R20, R18, 0xffffffff ;  /* 0xffffffff12147836 */ /* 0x000fca0000000000 */
[----:B------:R-:W-:Y:S01]  /*0860*/  ISETP.GT.U32.OR P0, PT, R20, 0x7feffffe, P0 ;  /* 0x7feffffe1400780c */ /* 0x000fe20000704470 */
[----:B0-----:R-:W-:-:S08]  /*0870*/  DFMA R12, R10, -R2, 1 ;  /* 0x3ff000000a0c742b */ /* 0x001fd00000000802 */
[----:B------:R-:W-:-:S08]  /*0880*/  DFMA R12, R12, R12, R12 ;  /* 0x0000000c0c0c722b */ /* 0x000fd0000000000c */
[----:B------:R-:W-:-:S08]  /*0890*/  DFMA R10, R10, R12, R10 ;  /* 0x0000000c0a0a722b */ /* 0x000fd0000000000a */
[----:B------:R-:W-:-:S08]  /*08a0*/  DFMA R12, R10, -R2, 1 ;  /* 0x3ff000000a0c742b */ /* 0x000fd00000000802 */
[----:B------:R-:W-:-:S08]  /*08b0*/  DFMA R10, R10, R12, R10 ;  /* 0x0000000c0a0a722b */ /* 0x000fd0000000000a */
[----:B------:R-:W-:-:S08]  /*08c0*/  DMUL R12, R10, R14 ;  /* 0x0000000e0a0c7228 */ /* 0x000fd00000000000 */
[----:B------:R-:W-:-:S08]  /*08d0*/  DFMA R16, R12, -R2, R14 ;  /* 0x800000020c10722b */ /* 0x000fd0000000000e */
[----:B------:R-:W-:Y:S01]  /*08e0*/  DFMA R10, R10, R16, R12 ;  /* 0x000000100a0a722b */ /* 0x000fe2000000000c */
[----:B------:R-:W-:Y:S10]  /*08f0*/  @P0 BRA `(.L_x_11) ;  /* 0x0000000000740947 */ /* 0x000ff40003800000 */
[----:B------:R-:W-:Y:S01]  /*0900*/  LOP3.LUT R16, R7, 0x7ff00000, RZ, 0xc0, !PT ;  /* 0x7ff0000007107812 */ /* 0x000fe200078ec0ff */
[----:B------:R-:W-:-:S03]  /*0910*/  IMAD.MOV.U32 R12, RZ, RZ, 0x40100000 ;  /* 0x40100000ff0c7424 */ /* 0x000fc600078e00ff */
[----:B------:R-:W-:Y:S01]  /*0920*/  ISETP.LE.U32.AND P0, PT, R16, 0x40100000, PT ;  /* 0x401000001000780c */ /* 0x000fe20003f03070 */
[----:B------:R-:W-:Y:S02]  /*0930*/  IMAD.MOV R13, RZ, RZ, -R16 ;  /* 0x000000ffff0d7224 */ /* 0x000fe400078e0a10 */
[----:B------:R-:W-:Y:S01]  /*0940*/  IMAD.MOV.U32 R16, RZ, RZ, RZ ;  /* 0x000000ffff107224 */ /* 0x000fe200078e00ff */
[----:B------:R-:W-:Y:S02]  /*0950*/  SEL R9, R9, 0x63400000, !P0 ;  /* 0x6340000009097807 */ /* 0x000fe40004000000 */
[----:B------:R-:W-:-:S04]  /*0960*/  VIADDMNMX R12, R13, R12, 0xb9600000, !PT ;  /* 0xb96000000d0c7446 */ /* 0x000fc8000780010c */
[----:B------:R-:W-:-:S05]  /*0970*/  VIMNMX R12, PT, PT, R12, 0x46a00000, PT ;  /* 0x46a000000c0c7848 */ /* 0x000fca0003fe0100 */
[----:B------:R-:W-:-:S04]  /*0980*/  IMAD.IADD R9, R12, 0x1, -R9 ;  /* 0x000000010c097824 */ /* 0x000fc800078e0a09 */
[----:B------:R-:W-:-:S06]  /*0990*/  VIADD R17, R9, 0x7fe00000 ;  /* 0x7fe0000009117836 */ /* 0x000fcc0000000000 */
[----:B------:R-:W-:-:S10]  /*09a0*/  DMUL R12, R10, R16 ;  /* 0x000000100a0c7228 */ /* 0x000fd40000000000 */
[----:B------:R-:W-:-:S13]  /*09b0*/  FSETP.GTU.AND P0, PT, |R13|, 1.469367938527859385e-39, PT ;  /* 0x001000000d00780b */ /* 0x000fda0003f0c200 */
[----:B------:R-:W-:Y:S05]  /*09c0*/  @P0 BRA `(.L_x_12) ;  /* 0x0000000000840947 */ /* 0x000fea0003800000 */
[----:B------:R-:W-:Y:S01]  /*09d0*/  DFMA R2, R10, -R2, R14 ;  /* 0x800000020a02722b */ /* 0x000fe2000000000e */
[----:B------:R-:W-:-:S09]  /*09e0*/  IMAD.MOV.U32 R16, RZ, RZ, RZ ;  /* 0x000000ffff107224 */ /* 0x000fd200078e00ff */
[C---:B------:R-:W-:Y:S02]  /*09f0*/  FSETP.NEU.AND P0, PT, R3.reuse, RZ, PT ;  /* 0x000000ff0300720b */ /* 0x040fe40003f0d000 */
[----:B------:R-:W-:-:S04]  /*0a00*/  LOP3.LUT R7, R3, 0x80000000, R7, 0x48, !PT ;  /* 0x8000000003077812 */ /* 0x000fc800078e4807 */
[----:B------:R-:W-:-:S07]  /*0a10*/  LOP3.LUT R17, R7, R17, RZ, 0xfc, !PT ;  /* 0x0000001107117212 */ /* 0x000fce00078efcff */
[----:B------:R-:W-:Y:S05]  /*0a20*/  @!P0 BRA `(.L_x_12) ;  /* 0x00000000006c8947 */ /* 0x000fea0003800000 */
[----:B------:R-:W-:Y:S02]  /*0a30*/  IMAD.MOV R3, RZ, RZ, -R9 ;  /* 0x000000ffff037224 */ /* 0x000fe400078e0a09 */
[----:B------:R-:W-:-:S06]  /*0a40*/  IMAD.MOV.U32 R2, RZ, RZ, RZ ;  /* 0x000000ffff027224 */ /* 0x000fcc00078e00ff */
[----:B------:R-:W-:Y:S02]  /*0a50*/  DFMA R2, R12, -R2, R10 ;  /* 0x800000020c02722b */ /* 0x000fe4000000000a */
[----:B------:R-:W-:-:S04]  /*0a60*/  DMUL.RP R10, R10, R16 ;  /* 0x000000100a0a7228 */ /* 0x000fc80000008000 */
[----:B------:R-:W-:-:S04]  /*0a70*/  IADD3 R2, PT, PT, -R9, -0x43300000, RZ ;  /* 0xbcd0000009027810 */ /* 0x000fc80007ffe1ff */
[----:B------:R-:W-:Y:S02]  /*0a80*/  FSETP.NEU.AND P0, PT, |R3|, R2, PT ;  /* 0x000000020300720b */ /* 0x000fe40003f0d200 */
[----:B------:R-:W-:Y:S02]  /*0a90*/  LOP3.LUT R7, R11, R7, RZ, 0x3c, !PT ;  /* 0x000000070b077212 */ /* 0x000fe400078e3cff */
[----:B------:R-:W-:Y:S02]  /*0aa0*/  FSEL R12, R10, R12, !P0 ;  /* 0x0000000c0a0c7208 */ /* 0x000fe40004000000 */
[----:B------:R-:W-:Y:S01]  /*0ab0*/  FSEL R13, R7, R13, !P0 ;  /* 0x0000000d070d7208 */ /* 0x000fe20004000000 */
[----:B------:R-:W-:Y:S06]  /*0ac0*/  BRA `(.L_x_12) ;  /* 0x0000000000447947 */ /* 0x000fec0003800000 */
.L_x_11:
[----:B------:R-:W-:-:S14]  /*0ad0*/  DSETP.NAN.AND P0, PT, R6, R6, PT ;  /* 0x000000060600722a */ /* 0x000fdc0003f08000 */
[----:B------:R-:W-:Y:S05]  /*0ae0*/  @P0 BRA `(.L_x_13) ;  /* 0x0000000000340947 */ /* 0x000fea0003800000 */
[----:B------:R-:W-:Y:S01]  /*0af0*/  ISETP.NE.AND P0, PT, R19, R18, PT ;  /* 0x000000121300720c */ /* 0x000fe20003f05270 */
[----:B------:R-:W-:Y:S02]  /*0b00*/  IMAD.MOV.U32 R12, RZ, RZ, 0x0 ;  /* 0x00000000ff0c7424 */ /* 0x000fe400078e00ff */
[----:B------:R-:W-:-:S10]  /*0b10*/  IMAD.MOV.U32 R13, RZ, RZ, -0x80000 ;  /* 0xfff80000ff0d7424 */ /* 0x000fd400078e00ff */
[----:B------:R-:W-:Y:S05]  /*0b20*/  @!P0 BRA `(.L_x_12) ;  /* 0x00000000002c8947 */ /* 0x000fea0003800000 */
[----:B------:R-:W-:Y:S02]  /*0b30*/  ISETP.NE.AND P0, PT, R19, 0x7ff00000, PT ;  /* 0x7ff000001300780c */ /* 0x000fe40003f05270 */
[----:B------:R-:W-:Y:S02]  /*0b40*/  LOP3.LUT R6, R7, 0x40100000, RZ, 0x3c, !PT ;  /* 0x4010000007067812 */ /* 0x000fe400078e3cff */
[----:B------:R-:W-:Y:S02]  /*0b50*/  ISETP.EQ.OR P0, PT, R18, RZ, !P0 ;  /* 0x000000ff1200720c */ /* 0x000fe40004702670 */
[----:B------:R-:W-:-:S11]  /*0b60*/  LOP3.LUT R13, R6, 0x80000000, RZ, 0xc0, !PT ;  /* 0x80000000060d7812 */ /* 0x000fd600078ec0ff */
[----:B------:R-:W-:Y:S01]  /*0b70*/  @P0 LOP3.LUT R2, R13, 0x7ff00000, RZ, 0xfc, !PT ;  /* 0x7ff000000d020812 */ /* 0x000fe200078efcff */
[----:B------:R-:W-:Y:S02]  /*0b80*/  @!P0 IMAD.MOV.U32 R12, RZ, RZ, RZ ;  /* 0x000000ffff0c8224 */ /* 0x000fe400078e00ff */
[----:B------:R-:W-:Y:S02]  /*0b90*/  @P0 IMAD.MOV.U32 R12, RZ, RZ, RZ ;  /* 0x000000ffff0c0224 */ /* 0x000fe400078e00ff */
[----:B------:R-:W-:Y:S01]  /*0ba0*/  @P0 IMAD.MOV.U32 R13, RZ, RZ, R2 ;  /* 0x000000ffff0d0224 */ /* 0x000fe200078e0002 */
[----:B------:R-:W-:Y:S06]  /*0bb0*/  BRA `(.L_x_12) ;  /* 0x0000000000087947 */ /* 0x000fec0003800000 */
.L_x_13:
[----:B------:R-:W-:Y:S01]  /*0bc0*/  LOP3.LUT R13, R7, 0x80000, RZ, 0xfc, !PT ;  /* 0x00080000070d7812 */ /* 0x000fe200078efcff */
[----:B------:R-:W-:-:S07]  /*0bd0*/  IMAD.MOV.U32 R12, RZ, RZ, R6 ;  /* 0x000000ffff0c7224 */ /* 0x000fce00078e0006 */
.L_x_12:
[----:B------:R-:W-:Y:S05]  /*0be0*/  BSYNC.RECONVERGENT B2 ;  /* 0x0000000000027941 */ /* 0x000fea0003800200 */
.L_x_10:
[----:B------:R-:W-:Y:S02]  /*0bf0*/  IMAD.MOV.U32 R9, RZ, RZ, 0x0 ;  /* 0x00000000ff097424 */ /* 0x000fe400078e00ff */
[----:B------:R-:W-:Y:S02]  /*0c00*/  IMAD.MOV.U32 R2, RZ, RZ, R12 ;  /* 0x000000ffff027224 */ /* 0x000fe400078e000c */
[----:B------:R-:W-:Y:S01]  /*0c10*/  IMAD.MOV.U32 R3, RZ, RZ, R13 ;  /* 0x000000ffff037224 */ /* 0x000fe200078e000d */
[----:B------:R-:W-:Y:S06]  /*0c20*/  RET.REL.NODEC R8 `(_Z12calcPiKerneliPd) ;  /* 0xfffffff008f47950 */ /* 0x000fec0003c3ffff */
.L_x_14:
[----:B------:R-:W-:-:S00]  /*0c30*/  BRA `(.L_x_14) ;  /* 0xfffffffc00fc7947 */ /* 0x000fc0000383ffff */
[----:B------:R-:W-:-:S00]  /*0c40*/  NOP ;  /* 0x0000000000007918 */ /* 0x000fc00000000000 */
        /* <DEDUP_REMOVED lines=11> */
.L_x_16:


//--------------------- .nv.shared._Z12calcPiKerneliPd --------------------------
	.section	.nv.shared._Z12calcPiKerneliPd,"aw",@nobits
	.sectionflags	@""
	.align	16
	.zero		1024


//--------------------- .nv.shared.reserved.0     --------------------------
	.section	.nv.shared.reserved.0,"aw",@nobits
	.weak		__nv_reservedSMEM_offset_0_alias
	.size		__nv_reservedSMEM_offset_0_alias, 0, 64
	.other		__nv_reservedSMEM_offset_0_alias,@"STO_CUDA_RESERVED_SHARED STV_DEFAULT"
__nv_reservedSMEM_offset_0_alias:
	.zero		0
	.zero		64


//--------------------- .nv.constant0._Z12calcPiKerneliPd --------------------------
	.section	.nv.constant0._Z12calcPiKerneliPd,"a",@progbits
	.sectionflags	@""
	.align	4
.nv.constant0._Z12calcPiKerneliPd:
	.zero		912


//--------------------- SYMBOLS --------------------------

	.type		.nv.reservedSmem.offset0,@object
	.size		.nv.reservedSmem.offset0,0x4
	.type		.nv.reservedSmem.cap,@object
	.size		.nv.reservedSmem.cap,0x4
